//
// Generated by NVIDIA NVVM Compiler
//
// Compiler Build ID: CL-36424714
// Cuda compilation tools, release 13.0, V13.0.88
// Based on NVVM 20.0.0
//

.version 9.0
.target sm_100
.address_size 64

	// .globl	_Z11convolutionPiS_

.visible .entry _Z11convolutionPiS_(
	.param .u64 .ptr .align 1 _Z11convolutionPiS__param_0,
	.param .u64 .ptr .align 1 _Z11convolutionPiS__param_1
)
{
	.reg .pred 	%p<26>;
	.reg .b32 	%r<139>;
	.reg .b64 	%rd<41>;

	ld.param.u64 	%rd4, [_Z11convolutionPiS__param_0];
	ld.param.u64 	%rd5, [_Z11convolutionPiS__param_1];
	cvta.to.global.u64 	%rd1, %rd5;
	cvta.to.global.u64 	%rd2, %rd4;
	mov.u32 	%r34, %ctaid.y;
	mov.u32 	%r1, %ntid.y;
	mov.u32 	%r35, %tid.y;
	mad.lo.s32 	%r130, %r34, %r1, %r35;
	setp.gt.u32 	%p3, %r130, 257;
	@%p3 bra 	$L__BB0_15;
	mov.u32 	%r36, %ctaid.x;
	mov.u32 	%r37, %ntid.x;
	mov.u32 	%r38, %tid.x;
	mad.lo.s32 	%r3, %r36, %r37, %r38;
	mov.u32 	%r39, %nctaid.y;
	mul.lo.s32 	%r4, %r1, %r39;
	mov.u32 	%r40, %nctaid.x;
	mul.lo.s32 	%r5, %r37, %r40;
	add.s32 	%r6, %r3, %r4;
	max.s32 	%r41, %r6, 258;
	setp.lt.s32 	%p4, %r6, 258;
	selp.s32 	%r7, -1, 0, %p4;
	selp.u32 	%r42, 1, 0, %p4;
	add.s32 	%r43, %r6, %r42;
	sub.s32 	%r44, %r41, %r43;
	div.u32 	%r8, %r44, %r4;
	add.s32 	%r45, %r8, %r42;
	and.b32  	%r9, %r45, 1;
	setp.gt.s32 	%p5, %r3, 0;
	setp.ne.s32 	%p6, %r3, 257;
	and.pred  	%p1, %p5, %p6;
	add.s32 	%r10, %r4, -1;
	shl.b32 	%r11, %r4, 1;
$L__BB0_2:
	setp.gt.s32 	%p7, %r3, 257;
	@%p7 bra 	$L__BB0_14;
	setp.ne.s32 	%p8, %r9, 0;
	setp.gt.s32 	%p9, %r130, 0;
	setp.ne.s32 	%p10, %r130, 257;
	and.pred  	%p2, %p9, %p10;
	mul.lo.s32 	%r13, %r130, 258;
	mov.u32 	%r132, %r3;
	@%p8 bra 	$L__BB0_7;
	and.pred  	%p11, %p1, %p2;
	mov.b32 	%r131, 99999;
	not.pred 	%p12, %p11;
	@%p12 bra 	$L__BB0_6;
	add.s32 	%r47, %r3, %r13;
	add.s32 	%r48, %r47, -259;
	mul.wide.u32 	%rd6, %r48, 4;
	add.s64 	%rd7, %rd2, %rd6;
	ld.global.u32 	%r49, [%rd7];
	add.s32 	%r50, %r47, -258;
	mul.wide.u32 	%rd8, %r50, 4;
	add.s64 	%rd9, %rd2, %rd8;
	ld.global.u32 	%r51, [%rd9];
	shl.b32 	%r52, %r51, 1;
	add.s32 	%r53, %r52, %r49;
	add.s32 	%r54, %r47, -257;
	mul.wide.u32 	%rd10, %r54, 4;
	add.s64 	%rd11, %rd2, %rd10;
	ld.global.u32 	%r55, [%rd11];
	add.s32 	%r56, %r53, %r55;
	add.s32 	%r57, %r47, -1;
	mul.wide.u32 	%rd12, %r57, 4;
	add.s64 	%rd13, %rd2, %rd12;
	ld.global.u32 	%r58, [%rd13];
	shl.b32 	%r59, %r58, 1;
	add.s32 	%r60, %r56, %r59;
	mul.wide.u32 	%rd14, %r47, 4;
	add.s64 	%rd15, %rd2, %rd14;
	ld.global.u32 	%r61, [%rd15];
	shl.b32 	%r62, %r61, 2;
	add.s32 	%r63, %r60, %r62;
	ld.global.u32 	%r64, [%rd15+4];
	shl.b32 	%r65, %r64, 1;
	add.s32 	%r66, %r63, %r65;
	ld.global.u32 	%r67, [%rd15+1028];
	add.s32 	%r68, %r66, %r67;
	ld.global.u32 	%r69, [%rd15+1032];
	shl.b32 	%r70, %r69, 1;
	add.s32 	%r71, %r68, %r70;
	ld.global.u32 	%r72, [%rd15+1036];
	add.s32 	%r131, %r71, %r72;
$L__BB0_6:
	add.s32 	%r73, %r3, %r13;
	mul.wide.s32 	%rd16, %r73, 4;
	add.s64 	%rd17, %rd1, %rd16;
	st.global.u32 	[%rd17], %r131;
	mov.u32 	%r132, %r6;
$L__BB0_7:
	setp.eq.s32 	%p13, %r8, %r7;
	@%p13 bra 	$L__BB0_14;
	add.s32 	%r134, %r10, %r132;
	add.s32 	%r136, %r134, %r13;
	add.s32 	%r135, %r132, -1;
	add.s32 	%r133, %r132, %r13;
$L__BB0_9:
	add.s32 	%r75, %r135, 1;
	setp.gt.s32 	%p14, %r75, 0;
	setp.ne.s32 	%p15, %r135, 256;
	and.pred  	%p16, %p14, %p15;
	and.pred  	%p17, %p16, %p2;
	mov.b32 	%r137, 99999;
	not.pred 	%p18, %p17;
	@%p18 bra 	$L__BB0_11;
	add.s32 	%r76, %r133, -259;
	mul.wide.u32 	%rd18, %r76, 4;
	add.s64 	%rd19, %rd2, %rd18;
	ld.global.u32 	%r77, [%rd19];
	add.s32 	%r78, %r133, -258;
	mul.wide.u32 	%rd20, %r78, 4;
	add.s64 	%rd21, %rd2, %rd20;
	ld.global.u32 	%r79, [%rd21];
	shl.b32 	%r80, %r79, 1;
	add.s32 	%r81, %r80, %r77;
	add.s32 	%r82, %r133, -257;
	mul.wide.u32 	%rd22, %r82, 4;
	add.s64 	%rd23, %rd2, %rd22;
	ld.global.u32 	%r83, [%rd23];
	add.s32 	%r84, %r81, %r83;
	add.s32 	%r85, %r133, -1;
	mul.wide.u32 	%rd24, %r85, 4;
	add.s64 	%rd25, %rd2, %rd24;
	ld.global.u32 	%r86, [%rd25];
	shl.b32 	%r87, %r86, 1;
	add.s32 	%r88, %r84, %r87;
	mul.wide.u32 	%rd26, %r133, 4;
	add.s64 	%rd27, %rd2, %rd26;
	ld.global.u32 	%r89, [%rd27];
	shl.b32 	%r90, %r89, 2;
	add.s32 	%r91, %r88, %r90;
	ld.global.u32 	%r92, [%rd27+4];
	shl.b32 	%r93, %r92, 1;
	add.s32 	%r94, %r91, %r93;
	ld.global.u32 	%r95, [%rd27+1028];
	add.s32 	%r96, %r94, %r95;
	ld.global.u32 	%r97, [%rd27+1032];
	shl.b32 	%r98, %r97, 1;
	add.s32 	%r99, %r96, %r98;
	ld.global.u32 	%r100, [%rd27+1036];
	add.s32 	%r137, %r99, %r100;
$L__BB0_11:
	mul.wide.s32 	%rd28, %r133, 4;
	add.s64 	%rd3, %rd1, %rd28;
	st.global.u32 	[%rd3], %r137;
	add.s32 	%r102, %r134, 1;
	setp.gt.s32 	%p19, %r102, 0;
	setp.ne.s32 	%p20, %r134, 256;
	and.pred  	%p21, %p19, %p20;
	and.pred  	%p22, %p21, %p2;
	mov.b32 	%r138, 99999;
	not.pred 	%p23, %p22;
	@%p23 bra 	$L__BB0_13;
	add.s32 	%r103, %r136, 1;
	add.s32 	%r104, %r136, -258;
	mul.wide.u32 	%rd29, %r104, 4;
	add.s64 	%rd30, %rd2, %rd29;
	ld.global.u32 	%r105, [%rd30];
	add.s32 	%r106, %r136, -257;
	mul.wide.u32 	%rd31, %r106, 4;
	add.s64 	%rd32, %rd2, %rd31;
	ld.global.u32 	%r107, [%rd32];
	shl.b32 	%r108, %r107, 1;
	add.s32 	%r109, %r108, %r105;
	add.s32 	%r110, %r136, -256;
	mul.wide.u32 	%rd33, %r110, 4;
	add.s64 	%rd34, %rd2, %rd33;
	ld.global.u32 	%r111, [%rd34];
	add.s32 	%r112, %r109, %r111;
	mul.wide.u32 	%rd35, %r136, 4;
	add.s64 	%rd36, %rd2, %rd35;
	ld.global.u32 	%r113, [%rd36];
	shl.b32 	%r114, %r113, 1;
	add.s32 	%r115, %r112, %r114;
	mul.wide.u32 	%rd37, %r103, 4;
	add.s64 	%rd38, %rd2, %rd37;
	ld.global.u32 	%r116, [%rd38];
	shl.b32 	%r117, %r116, 2;
	add.s32 	%r118, %r115, %r117;
	ld.global.u32 	%r119, [%rd38+4];
	shl.b32 	%r120, %r119, 1;
	add.s32 	%r121, %r118, %r120;
	ld.global.u32 	%r122, [%rd38+1028];
	add.s32 	%r123, %r121, %r122;
	ld.global.u32 	%r124, [%rd38+1032];
	shl.b32 	%r125, %r124, 1;
	add.s32 	%r126, %r123, %r125;
	ld.global.u32 	%r127, [%rd38+1036];
	add.s32 	%r138, %r126, %r127;
$L__BB0_13:
	shl.b32 	%r128, %r4, 2;
	cvt.u64.u32 	%rd39, %r128;
	add.s64 	%rd40, %rd3, %rd39;
	st.global.u32 	[%rd40], %r138;
	add.s32 	%r136, %r136, %r11;
	add.s32 	%r135, %r135, %r11;
	add.s32 	%r129, %r135, 1;
	add.s32 	%r134, %r134, %r11;
	add.s32 	%r133, %r133, %r11;
	setp.lt.s32 	%p24, %r129, 258;
	@%p24 bra 	$L__BB0_9;
$L__BB0_14:
	add.s32 	%r130, %r130, %r5;
	setp.lt.s32 	%p25, %r130, 258;
	@%p25 bra 	$L__BB0_2;
$L__BB0_15:
	ret;

}


// ===== COMPILED SASS (sm_100) =====

	.target	sm_100

	.elftype	@"ET_EXEC"


//--------------------- .note.nv.tkinfo           --------------------------
	.section	.note.nv.tkinfo,"",@"SHT_NOTE"
	.sectionflags	@"SHF_NOTE_NV_TKINFO"
	.tkinfo
        /*0018*/ 	.word	0x00000002
        /*0030*/ 	.string	""
        /*0030*/ 	.string	"ptxas"
        /*0030*/ 	.string	"Cuda compilation tools, release 13.0, V13.0.88"
        /*0030*/ 	.string	"Build cuda_13.0.r13.0/compiler.36424714_0"
        /*0030*/ 	.string	"-arch sm_100 -m 64 "



//--------------------- .note.nv.cuinfo           --------------------------
	.section	.note.nv.cuinfo,"",@"SHT_NOTE"
	.sectionflags	@"SHF_NOTE_NV_CUINFO"
        /*0018*/ 	.short	0x0002
        /*001a*/ 	.short	0x0064
        /*001c*/ 	.short	0x0082
	.zero		2


//--------------------- .nv.info                  --------------------------
	.section	.nv.info,"",@"SHT_CUDA_INFO"
	.align	4


	//----- nvinfo : EIATTR_REGCOUNT
	.align		4
        /*0000*/ 	.byte	0x04, 0x2f
        /*0002*/ 	.short	(.L_1 - .L_0)
	.align		4
.L_0:
        /*0004*/ 	.word	index@(_Z11convolutionPiS_)
        /*0008*/ 	.word	0x00000020


	//----- nvinfo : EIATTR_FRAME_SIZE
	.align		4
.L_1:
        /*000c*/ 	.byte	0x04, 0x11
        /*000e*/ 	.short	(.L_3 - .L_2)
	.align		4
.L_2:
        /*0010*/ 	.word	index@(_Z11convolutionPiS_)
        /*0014*/ 	.word	0x00000000


	//----- nvinfo : EIATTR_MIN_STACK_SIZE
	.align		4
.L_3:
        /*0018*/ 	.byte	0x04, 0x12
        /*001a*/ 	.short	(.L_5 - .L_4)
	.align		4
.L_4:
        /*001c*/ 	.word	index@(_Z11convolutionPiS_)
        /*0020*/ 	.word	0x00000000
.L_5:


//--------------------- .nv.compat                --------------------------
	.section	.nv.compat,"",@"SHT_CUDA_COMPAT_INFO"
	.align	4
        /*0000*/ 	.byte	0x02, 0x09, 0x00, 0x00, 0x02, 0x02, 0x01, 0x00, 0x02, 0x05, 0x05, 0x00, 0x03, 0x07, 0x01, 0x01
        /*0010*/ 	.byte	0x02, 0x03, 0x00, 0x00, 0x02, 0x06, 0x01, 0x00, 0x04, 0x0b, 0x08, 0x00, 0x09, 0x00, 0x00, 0x00
        /*0020*/ 	.byte	0x00, 0x00, 0x00, 0x00


//--------------------- .nv.info._Z11convolutionPiS_ --------------------------
	.section	.nv.info._Z11convolutionPiS_,"",@"SHT_CUDA_INFO"
	.sectionflags	@""
	.align	4


	//----- nvinfo : EIATTR_CUDA_API_VERSION
	.align		4
        /*0000*/ 	.byte	0x04, 0x37
        /*0002*/ 	.short	(.L_7 - .L_6)
.L_6:
        /*0004*/ 	.word	0x00000082


	//----- nvinfo : EIATTR_KPARAM_INFO
	.align		4
.L_7:
        /*0008*/ 	.byte	0x04, 0x17
        /*000a*/ 	.short	(.L_9 - .L_8)
.L_8:
        /*000c*/ 	.word	0x00000000
        /*0010*/ 	.short	0x0001
        /*0012*/ 	.short	0x0008
        /*0014*/ 	.byte	0x00, 0xf5, 0x21, 0x00


	//----- nvinfo : EIATTR_KPARAM_INFO
	.align		4
.L_9:
        /*0018*/ 	.byte	0x04, 0x17
        /*001a*/ 	.short	(.L_11 - .L_10)
.L_10:
        /*001c*/ 	.word	0x00000000
        /*0020*/ 	.short	0x0000
        /*0022*/ 	.short	0x0000
        /*0024*/ 	.byte	0x00, 0xf5, 0x21, 0x00


	//----- nvinfo : EIATTR_SPARSE_MMA_MASK
	.align		4
.L_11:
        /*0028*/ 	.byte	0x03, 0x50
        /*002a*/ 	.short	0x0000


	//----- nvinfo : EIATTR_MAXREG_COUNT
	.align		4
        /*002c*/ 	.byte	0x03, 0x1b
        /*002e*/ 	.short	0x00ff


	//----- nvinfo : EIATTR_MERCURY_ISA_VERSION
	.align		4
        /*0030*/ 	.byte	0x03, 0x5f
        /*0032*/ 	.short	0x0101


	//----- nvinfo : EIATTR_VRC_CTA_INIT_COUNT
	.align		4
        /*0034*/ 	.byte	0x02, 0x4a
	.zero		1
	.zero		1


	//----- nvinfo : EIATTR_EXIT_INSTR_OFFSETS
	.align		4
        /*0038*/ 	.byte	0x04, 0x1c
        /*003a*/ 	.short	(.L_13 - .L_12)


	//   ....[0]....
.L_12:
        /*003c*/ 	.word	0x00000060


	//   ....[1]....
        /*0040*/ 	.word	0x00000b90


	//----- nvinfo : EIATTR_CRS_STACK_SIZE
	.align		4
.L_13:
        /*0044*/ 	.byte	0x04, 0x1e
        /*0046*/ 	.short	(.L_15 - .L_14)
.L_14:
        /*0048*/ 	.word	0x00000000


	//----- nvinfo : EIATTR_CBANK_PARAM_SIZE
	.align		4
.L_15:
        /*004c*/ 	.byte	0x03, 0x19
        /*004e*/ 	.short	0x0010


	//----- nvinfo : EIATTR_PARAM_CBANK
	.align		4
        /*0050*/ 	.byte	0x04, 0x0a
        /*0052*/ 	.short	(.L_17 - .L_16)
	.align		4
.L_16:
        /*0054*/ 	.word	index@(.nv.constant0._Z11convolutionPiS_)
        /*0058*/ 	.short	0x0380
        /*005a*/ 	.short	0x0010


	//----- nvinfo : EIATTR_SW_WAR
	.align		4
.L_17:
        /*005c*/ 	.byte	0x04, 0x36
        /*005e*/ 	.short	(.L_19 - .L_18)
.L_18:
        /*0060*/ 	.word	0x00000008
.L_19:


//--------------------- .nv.callgraph             --------------------------
	.section	.nv.callgraph,"",@"SHT_CUDA_CALLGRAPH"
	.align	4
	.sectionentsize	8
	.align		4
        /*0000*/ 	.word	0x00000000
	.align		4
        /*0004*/ 	.word	0xffffffff
	.align		4
        /*0008*/ 	.word	0x00000000
	.align		4
        /*000c*/ 	.word	0xfffffffe
	.align		4
        /*0010*/ 	.word	0x00000000
	.align		4
        /*0014*/ 	.word	0xfffffffd
	.align		4
        /*0018*/ 	.word	0x00000000
	.align		4
        /*001c*/ 	.word	0xfffffffc


//--------------------- .text._Z11convolutionPiS_ --------------------------
	.section	.text._Z11convolutionPiS_,"ax",@progbits
	.align	128
        .global         _Z11convolutionPiS_
        .type           _Z11convolutionPiS_,@function
        .size           _Z11convolutionPiS_,(.L_x_13 - _Z11convolutionPiS_)
        .other          _Z11convolutionPiS_,@"STO_CUDA_ENTRY STV_DEFAULT"
_Z11convolutionPiS_:
.text._Z11convolutionPiS_:
[----:B------:R-:W-:Y:S01]  /*0000*/  LDC R1, c[0x0][0x37c] ;  /* 0x0000df00ff017b82 */ /* 0x000fe20000000800 */
[----:B------:R-:W0:Y:S07]  /*0010*/  S2R R3, SR_TID.Y ;  /* 0x0000000000037919 */ /* 0x000e2e0000002200 */
[----:B------:R-:W0:Y:S08]  /*0020*/  S2UR UR4, SR_CTAID.Y ;  /* 0x00000000000479c3 */ /* 0x000e300000002600 */
[----:B------:R-:W0:Y:S02]  /*0030*/  LDC R0, c[0x0][0x364] ;  /* 0x0000d900ff007b82 */ /* 0x000e240000000800 */
[----:B0-----:R-:W-:-:S05]  /*0040*/  IMAD R6, R0, UR4, R3 ;  /* 0x0000000400067c24 */ /* 0x001fca000f8e0203 */
[----:B------:R-:W-:-:S13]  /*0050*/  ISETP.GT.U32.AND P0, PT, R6, 0x101, PT ;  /* 0x000001010600780c */ /* 0x000fda0003f04070 */
[----:B------:R-:W-:Y:S05]  /*0060*/  @P0 EXIT ;  /* 0x000000000000094d */ /* 0x000fea0003800000 */
[----:B------:R-:W0:Y:S01]  /*0070*/  LDC R11, c[0x0][0x360] ;  /* 0x0000d800ff0b7b82 */ /* 0x000e220000000800 */
[----:B------:R-:W1:Y:S01]  /*0080*/  LDCU UR4, c[0x0][0x374] ;  /* 0x00006e80ff0477ac */ /* 0x000e620008000800 */
[----:B------:R-:W0:Y:S01]  /*0090*/  S2R R2, SR_TID.X ;  /* 0x0000000000027919 */ /* 0x000e220000002100 */
[----:B------:R-:W2:Y:S01]  /*00a0*/  LDCU.64 UR6, c[0x0][0x358] ;  /* 0x00006b00ff0677ac */ /* 0x000ea20008000a00 */
[----:B-1----:R-:W-:-:S04]  /*00b0*/  IMAD R0, R0, UR4, RZ ;  /* 0x0000000400007c24 */ /* 0x002fc8000f8e02ff */
[----:B------:R-:W0:Y:S01]  /*00c0*/  S2UR UR4, SR_CTAID.X ;  /* 0x00000000000479c3 */ /* 0x000e220000002500 */
[----:B------:R-:W1:Y:S01]  /*00d0*/  I2F.U32.RP R9, R0 ;  /* 0x0000000000097306 */ /* 0x000e620000209000 */
[----:B------:R-:W-:Y:S01]  /*00e0*/  IMAD.MOV R13, RZ, RZ, -R0 ;  /* 0x000000ffff0d7224 */ /* 0x000fe200078e0a00 */
[----:B------:R-:W-:-:S06]  /*00f0*/  ISETP.NE.U32.AND P2, PT, R0, RZ, PT ;  /* 0x000000ff0000720c */ /* 0x000fcc0003f45070 */
[----:B-1----:R-:W1:Y:S01]  /*0100*/  MUFU.RCP R9, R9 ;  /* 0x0000000900097308 */ /* 0x002e620000001000 */
[----:B0-----:R-:W-:Y:S01]  /*0110*/  IMAD R3, R11, UR4, R2 ;  /* 0x000000040b037c24 */ /* 0x001fe2000f8e0202 */
[----:B------:R-:W0:Y:S04]  /*0120*/  LDCU UR4, c[0x0][0x370] ;  /* 0x00006e00ff0477ac */ /* 0x000e280008000800 */
[----:B------:R-:W-:-:S04]  /*0130*/  IADD3 R2, PT, PT, R3, R0, RZ ;  /* 0x0000000003027210 */ /* 0x000fc80007ffe0ff */
[C---:B------:R-:W-:Y:S02]  /*0140*/  ISETP.GE.AND P3, PT, R2.reuse, 0x102, PT ;  /* 0x000001020200780c */ /* 0x040fe40003f66270 */
[----:B-1----:R-:W-:Y:S02]  /*0150*/  IADD3 R4, PT, PT, R9, 0xffffffe, RZ ;  /* 0x0ffffffe09047810 */ /* 0x002fe40007ffe0ff */
[----:B------:R-:W-:Y:S02]  /*0160*/  VIMNMX R7, PT, PT, R2, 0x102, !PT ;  /* 0x0000010202077848 */ /* 0x000fe40007fe0100 */
[----:B------:R1:W3:Y:S01]  /*0170*/  F2I.FTZ.U32.TRUNC.NTZ R5, R4 ;  /* 0x0000000400057305 */ /* 0x0002e2000021f000 */
[----:B------:R-:W-:-:S04]  /*0180*/  SEL R8, RZ, 0x1, P3 ;  /* 0x00000001ff087807 */ /* 0x000fc80001800000 */
[----:B------:R-:W-:Y:S01]  /*0190*/  IADD3 R7, PT, PT, R7, -R2, -R8 ;  /* 0x8000000207077210 */ /* 0x000fe20007ffe808 */
[----:B-1----:R-:W-:Y:S02]  /*01a0*/  IMAD.MOV.U32 R4, RZ, RZ, RZ ;  /* 0x000000ffff047224 */ /* 0x002fe400078e00ff */
[----:B---3--:R-:W-:-:S04]  /*01b0*/  IMAD R13, R13, R5, RZ ;  /* 0x000000050d0d7224 */ /* 0x008fc800078e02ff */
[----:B------:R-:W-:-:S06]  /*01c0*/  IMAD.HI.U32 R10, R5, R13, R4 ;  /* 0x0000000d050a7227 */ /* 0x000fcc00078e0004 */
[----:B------:R-:W-:-:S05]  /*01d0*/  IMAD.HI.U32 R5, R10, R7, RZ ;  /* 0x000000070a057227 */ /* 0x000fca00078e00ff */
[----:B------:R-:W-:-:S05]  /*01e0*/  IADD3 R4, PT, PT, -R5, RZ, RZ ;  /* 0x000000ff05047210 */ /* 0x000fca0007ffe1ff */
[----:B------:R-:W-:Y:S01]  /*01f0*/  IMAD R7, R0, R4, R7 ;  /* 0x0000000400077224 */ /* 0x000fe200078e0207 */
[----:B------:R-:W-:-:S04]  /*0200*/  SEL R4, RZ, 0xffffffff, P3 ;  /* 0xffffffffff047807 */ /* 0x000fc80001800000 */
[----:B------:R-:W-:-:S13]  /*0210*/  ISETP.GE.U32.AND P0, PT, R7, R0, PT ;  /* 0x000000000700720c */ /* 0x000fda0003f06070 */
[----:B------:R-:W-:Y:S01]  /*0220*/  @P0 IMAD.IADD R7, R7, 0x1, -R0 ;  /* 0x0000000107070824 */ /* 0x000fe200078e0a00 */
[----:B------:R-:W-:Y:S02]  /*0230*/  @P0 IADD3 R5, PT, PT, R5, 0x1, RZ ;  /* 0x0000000105050810 */ /* 0x000fe40007ffe0ff */
[----:B------:R-:W-:Y:S02]  /*0240*/  ISETP.NE.AND P0, PT, R3, 0x101, PT ;  /* 0x000001010300780c */ /* 0x000fe40003f05270 */
[----:B------:R-:W-:Y:S02]  /*0250*/  ISETP.GE.U32.AND P1, PT, R7, R0, PT ;  /* 0x000000000700720c */ /* 0x000fe40003f26070 */
[----:B------:R-:W-:-:S11]  /*0260*/  ISETP.GT.AND P0, PT, R3, RZ, P0 ;  /* 0x000000ff0300720c */ /* 0x000fd60000704270 */
[----:B------:R-:W-:Y:S01]  /*0270*/  @P1 VIADD R5, R5, 0x1 ;  /* 0x0000000105051836 */ /* 0x000fe20000000000 */
[----:B------:R-:W-:-:S04]  /*0280*/  @!P2 LOP3.LUT R5, RZ, R0, RZ, 0x33, !PT ;  /* 0x00000000ff05a212 */ /* 0x000fc800078e33ff */
[----:B------:R-:W-:Y:S02]  /*0290*/  IADD3 R8, PT, PT, R8, R5, RZ ;  /* 0x0000000508087210 */ /* 0x000fe40007ffe0ff */
[----:B------:R-:W-:Y:S01]  /*02a0*/  ISETP.NE.AND P2, PT, R5, R4, PT ;  /* 0x000000040500720c */ /* 0x000fe20003f45270 */
[----:B------:R-:W-:Y:S01]  /*02b0*/  IMAD.MOV.U32 R4, RZ, RZ, R6 ;  /* 0x000000ffff047224 */ /* 0x000fe200078e0006 */
[----:B------:R-:W-:Y:S01]  /*02c0*/  LOP3.LUT P3, RZ, R8, 0x1, RZ, 0xc0, !PT ;  /* 0x0000000108ff7812 */ /* 0x000fe2000786c0ff */
[----:B0-----:R-:W-:Y:S01]  /*02d0*/  IMAD R5, R11, UR4, RZ ;  /* 0x000000040b057c24 */ /* 0x001fe2000f8e02ff */
[----:B--2---:R-:W-:-:S11]  /*02e0*/  IADD3 R6, PT, PT, R0, -0x1, RZ ;  /* 0xffffffff00067810 */ /* 0x004fd60007ffe0ff */
.L_x_11:
[----:B------:R-:W-:Y:S01]  /*02f0*/  ISETP.GT.AND P1, PT, R3, 0x101, PT ;  /* 0x000001010300780c */ /* 0x000fe20003f24270 */
[----:B------:R-:W-:-:S12]  /*0300*/  BSSY.RECONVERGENT B0, `(.L_x_0) ;  /* 0x0000085000007945 */ /* 0x000fd80003800200 */
[----:B01----:R-:W-:Y:S05]  /*0310*/  @P1 BRA `(.L_x_1) ;  /* 0x00000008000c1947 */ /* 0x003fea0003800000 */
[C---:B------:R-:W-:Y:S01]  /*0320*/  ISETP.NE.AND P1, PT, R4.reuse, 0x101, PT ;  /* 0x000001010400780c */ /* 0x040fe20003f25270 */
[----:B------:R-:W-:Y:S01]  /*0330*/  BSSY.RECONVERGENT B1, `(.L_x_2) ;  /* 0x000002a000017945 */ /* 0x000fe20003800200 */
[----:B------:R-:W-:Y:S02]  /*0340*/  IMAD.MOV.U32 R15, RZ, RZ, R3 ;  /* 0x000000ffff0f7224 */ /* 0x000fe400078e0003 */
[----:B------:R-:W-:Y:S01]  /*0350*/  ISETP.GT.AND P1, PT, R4, RZ, P1 ;  /* 0x000000ff0400720c */ /* 0x000fe20000f24270 */
[----:B------:R-:W-:-:S12]  /*0360*/  @P3 BRA `(.L_x_3) ;  /* 0x0000000000983947 */ /* 0x000fd80003800000 */
[----:B------:R-:W0:Y:S01]  /*0370*/  LDC.64 R8, c[0x0][0x388] ;  /* 0x0000e200ff087b82 */ /* 0x000e220000000a00 */
[----:B------:R-:W-:Y:S01]  /*0380*/  PLOP3.LUT P4, PT, P0, P1, PT, 0x80, 0x8 ;  /* 0x000000000008781c */ /* 0x000fe20000783070 */
[----:B------:R-:W-:Y:S01]  /*0390*/  IMAD R7, R4, 0x102, R3 ;  /* 0x0000010204077824 */ /* 0x000fe200078e0203 */
[----:B------:R-:W-:Y:S03]  /*03a0*/  BSSY.RECONVERGENT B2, `(.L_x_4) ;  /* 0x0000020000027945 */ /* 0x000fe60003800200 */
[----:B0-----:R-:W-:-:S04]  /*03b0*/  IMAD.WIDE R8, R7, 0x4, R8 ;  /* 0x0000000407087825 */ /* 0x001fc800078e0208 */
[----:B------:R-:W-:-:S04]  /*03c0*/  HFMA2 R7, -RZ, RZ, 5.9604644775390625e-08, -0.00010102987289428710938 ;  /* 0x0001869fff077431 */ /* 0x000fc800000001ff */
[----:B------:R-:W-:Y:S05]  /*03d0*/  @!P4 BRA `(.L_x_5) ;  /* 0x000000000070c947 */ /* 0x000fea0003800000 */
[----:B------:R-:W0:Y:S01]  /*03e0*/  LDC.64 R10, c[0x0][0x380] ;  /* 0x0000e000ff0a7b82 */ /* 0x000e220000000a00 */
[----:B------:R-:W-:-:S04]  /*03f0*/  IMAD R21, R4, 0x102, R3 ;  /* 0x0000010204157824 */ /* 0x000fc800078e0203 */
[C---:B------:R-:W-:Y:S01]  /*0400*/  VIADD R19, R21.reuse, 0xfffffefd ;  /* 0xfffffefd15137836 */ /* 0x040fe20000000000 */
[C---:B------:R-:W-:Y:S01]  /*0410*/  IADD3 R15, PT, PT, R21.reuse, -0x102, RZ ;  /* 0xfffffefe150f7810 */ /* 0x040fe20007ffe0ff */
[C---:B------:R-:W-:Y:S01]  /*0420*/  VIADD R17, R21.reuse, 0xfffffeff ;  /* 0xfffffeff15117836 */ /* 0x040fe20000000000 */
[----:B------:R-:W-:-:S03]  /*0430*/  IADD3 R13, PT, PT, R21, -0x1, RZ ;  /* 0xffffffff150d7810 */ /* 0x000fc60007ffe0ff */
[----:B0-----:R-:W-:-:S04]  /*0440*/  IMAD.WIDE.U32 R14, R15, 0x4, R10 ;  /* 0x000000040f0e7825 */ /* 0x001fc800078e000a */
[--C-:B------:R-:W-:Y:S02]  /*0450*/  IMAD.WIDE.U32 R18, R19, 0x4, R10.reuse ;  /* 0x0000000413127825 */ /* 0x100fe400078e000a */
[----:B------:R-:W2:Y:S02]  /*0460*/  LDG.E R14, desc[UR6][R14.64] ;  /* 0x000000060e0e7981 */ /* 0x000ea4000c1e1900 */
[--C-:B------:R-:W-:Y:S02]  /*0470*/  IMAD.WIDE.U32 R16, R17, 0x4, R10.reuse ;  /* 0x0000000411107825 */ /* 0x100fe400078e000a */
[----:B------:R-:W2:Y:S02]  /*0480*/  LDG.E R7, desc[UR6][R18.64] ;  /* 0x0000000612077981 */ /* 0x000ea4000c1e1900 */
[--C-:B------:R-:W-:Y:S02]  /*0490*/  IMAD.WIDE.U32 R12, R13, 0x4, R10.reuse ;  /* 0x000000040d0c7825 */ /* 0x100fe400078e000a */
[----:B------:R-:W3:Y:S02]  /*04a0*/  LDG.E R16, desc[UR6][R16.64] ;  /* 0x0000000610107981 */ /* 0x000ee4000c1e1900 */
[----:B------:R-:W-:-:S02]  /*04b0*/  IMAD.WIDE.U32 R10, R21, 0x4, R10 ;  /* 0x00000004150a7825 */ /* 0x000fc400078e000a */
[----:B------:R-:W4:Y:S04]  /*04c0*/  LDG.E R12, desc[UR6][R12.64] ;  /* 0x000000060c0c7981 */ /* 0x000f28000c1e1900 */
[----:B------:R-:W5:Y:S04]  /*04d0*/  LDG.E R20, desc[UR6][R10.64] ;  /* 0x000000060a147981 */ /* 0x000f68000c1e1900 */
[----:B------:R-:W5:Y:S04]  /*04e0*/  LDG.E R22, desc[UR6][R10.64+0x4] ;  /* 0x000004060a167981 */ /* 0x000f68000c1e1900 */
[----:B------:R-:W5:Y:S04]  /*04f0*/  LDG.E R24, desc[UR6][R10.64+0x404] ;  /* 0x000404060a187981 */ /* 0x000f68000c1e1900 */
[----:B------:R-:W5:Y:S04]  /*0500*/  LDG.E R18, desc[UR6][R10.64+0x408] ;  /* 0x000408060a127981 */ /* 0x000f68000c1e1900 */
[----:B------:R-:W5:Y:S01]  /*0510*/  LDG.E R26, desc[UR6][R10.64+0x40c] ;  /* 0x00040c060a1a7981 */ /* 0x000f62000c1e1900 */
[----:B--2---:R-:W-:-:S05]  /*0520*/  IMAD R7, R14, 0x2, R7 ;  /* 0x000000020e077824 */ /* 0x004fca00078e0207 */
[----:B---3--:R-:W-:-:S05]  /*0530*/  IADD3 R7, PT, PT, R7, R16, RZ ;  /* 0x0000001007077210 */ /* 0x008fca0007ffe0ff */
[----:B----4-:R-:W-:-:S05]  /*0540*/  IMAD R7, R12, 0x2, R7 ;  /* 0x000000020c077824 */ /* 0x010fca00078e0207 */
[----:B-----5:R-:W-:-:S05]  /*0550*/  LEA R7, R20, R7, 0x2 ;  /* 0x0000000714077211 */ /* 0x020fca00078e10ff */
[----:B------:R-:W-:-:S05]  /*0560*/  IMAD R7, R22, 0x2, R7 ;  /* 0x0000000216077824 */ /* 0x000fca00078e0207 */
[----:B------:R-:W-:-:S05]  /*0570*/  IADD3 R7, PT, PT, R7, R24, RZ ;  /* 0x0000001807077210 */ /* 0x000fca0007ffe0ff */
[----:B------:R-:W-:-:S05]  /*0580*/  IMAD R7, R18, 0x2, R7 ;  /* 0x0000000212077824 */ /* 0x000fca00078e0207 */
[----:B------:R-:W-:-:S07]  /*0590*/  IADD3 R7, PT, PT, R7, R26, RZ ;  /* 0x0000001a07077210 */ /* 0x000fce0007ffe0ff */
.L_x_5:
[----:B------:R-:W-:Y:S05]  /*05a0*/  BSYNC.RECONVERGENT B2 ;  /* 0x0000000000027941 */ /* 0x000fea0003800200 */
.L_x_4:
[----:B------:R0:W-:Y:S01]  /*05b0*/  STG.E desc[UR6][R8.64], R7 ;  /* 0x0000000708007986 */ /* 0x0001e2000c101906 */
[----:B------:R-:W-:-:S07]  /*05c0*/  IMAD.MOV.U32 R15, RZ, RZ, R2 ;  /* 0x000000ffff0f7224 */ /* 0x000fce00078e0002 */
.L_x_3:
[----:B------:R-:W-:Y:S05]  /*05d0*/  BSYNC.RECONVERGENT B1 ;  /* 0x0000000000017941 */ /* 0x000fea0003800200 */
.L_x_2:
[----:B------:R-:W-:Y:S05]  /*05e0*/  @!P2 BRA `(.L_x_1) ;  /* 0x000000040058a947 */ /* 0x000fea0003800000 */
[----:B------:R-:W1:Y:S01]  /*05f0*/  LDC.64 R12, c[0x0][0x380] ;  /* 0x0000e000ff0c7b82 */ /* 0x000e620000000a00 */
[----:B0-----:R-:W-:Y:S01]  /*0600*/  IADD3 R7, PT, PT, R6, R15, RZ ;  /* 0x0000000f06077210 */ /* 0x001fe20007ffe0ff */
[----:B------:R-:W-:Y:S02]  /*0610*/  VIADD R9, R15, 0xffffffff ;  /* 0xffffffff0f097836 */ /* 0x000fe40000000000 */
[C---:B------:R-:W-:Y:S02]  /*0620*/  IMAD R23, R4.reuse, 0x102, R15 ;  /* 0x0000010204177824 */ /* 0x040fe400078e020f */
[----:B------:R-:W-:Y:S02]  /*0630*/  IMAD R29, R4, 0x102, R7 ;  /* 0x00000102041d7824 */ /* 0x000fe400078e0207 */
[----:B------:R-:W0:Y:S05]  /*0640*/  LDC.64 R10, c[0x0][0x388] ;  /* 0x0000e200ff0a7b82 */ /* 0x000e2a0000000a00 */
.L_x_10:
[C---:B------:R-:W-:Y:S01]  /*0650*/  ISETP.NE.AND P4, PT, R9.reuse, 0x100, PT ;  /* 0x000001000900780c */ /* 0x040fe20003f85270 */
[----:B------:R-:W-:Y:S01]  /*0660*/  BSSY.RECONVERGENT B1, `(.L_x_6) ;  /* 0x0000021000017945 */ /* 0x000fe20003800200 */
[----:B------:R-:W-:Y:S01]  /*0670*/  IADD3 R8, PT, PT, R9, 0x1, RZ ;  /* 0x0000000109087810 */ /* 0x000fe20007ffe0ff */
[----:B0-----:R-:W-:-:S03]  /*0680*/  IMAD.WIDE R14, R23, 0x4, R10 ;  /* 0x00000004170e7825 */ /* 0x001fc600078e020a */
[----:B------:R-:W-:Y:S01]  /*0690*/  ISETP.GT.AND P4, PT, R8, RZ, P4 ;  /* 0x000000ff0800720c */ /* 0x000fe20002784270 */
[----:B------:R-:W-:-:S03]  /*06a0*/  IMAD.MOV.U32 R27, RZ, RZ, 0x1869f ;  /* 0x0001869fff1b7424 */ /* 0x000fc600078e00ff */
[----:B------:R-:W-:-:S13]  /*06b0*/  PLOP3.LUT P4, PT, P4, P1, PT, 0x80, 0x8 ;  /* 0x000000000008781c */ /* 0x000fda0002783070 */
[----:B------:R-:W-:Y:S05]  /*06c0*/  @!P4 BRA `(.L_x_7) ;  /* 0x000000000068c947 */ /* 0x000fea0003800000 */
[C---:B------:R-:W-:Y:S01]  /*06d0*/  IADD3 R27, PT, PT, R23.reuse, -0x103, RZ ;  /* 0xfffffefd171b7810 */ /* 0x040fe20007ffe0ff */
[C---:B------:R-:W-:Y:S01]  /*06e0*/  VIADD R25, R23.reuse, 0xfffffefe ;  /* 0xfffffefe17197836 */ /* 0x040fe20000000000 */
[----:B------:R-:W-:-:S03]  /*06f0*/  IADD3 R21, PT, PT, R23, -0x101, RZ ;  /* 0xfffffeff17157810 */ /* 0x000fc60007ffe0ff */
[----:B-1----:R-:W-:-:S04]  /*0700*/  IMAD.WIDE.U32 R26, R27, 0x4, R12 ;  /* 0x000000041b1a7825 */ /* 0x002fc800078e000c */
[--C-:B------:R-:W-:Y:S02]  /*0710*/  IMAD.WIDE.U32 R24, R25, 0x4, R12.reuse ;  /* 0x0000000419187825 */ /* 0x100fe400078e000c */
[----:B------:R-:W2:Y:S02]  /*0720*/  LDG.E R26, desc[UR6][R26.64] ;  /* 0x000000061a1a7981 */ /* 0x000ea4000c1e1900 */
[--C-:B------:R-:W-:Y:S02]  /*0730*/  IMAD.WIDE.U32 R20, R21, 0x4, R12.reuse ;  /* 0x0000000415147825 */ /* 0x100fe400078e000c */
[----:B------:R-:W2:Y:S02]  /*0740*/  LDG.E R25, desc[UR6][R24.64] ;  /* 0x0000000618197981 */ /* 0x000ea4000c1e1900 */
[----:B------:R-:W-:Y:S02]  /*0750*/  VIADD R19, R23, 0xffffffff ;  /* 0xffffffff17137836 */ /* 0x000fe40000000000 */
[----:B------:R-:W3:Y:S02]  /*0760*/  LDG.E R20, desc[UR6][R20.64] ;  /* 0x0000000614147981 */ /* 0x000ee4000c1e1900 */
[----:B------:R-:W-:-:S04]  /*0770*/  IMAD.WIDE.U32 R18, R19, 0x4, R12 ;  /* 0x0000000413127825 */ /* 0x000fc800078e000c */
[----:B------:R-:W-:Y:S02]  /*0780*/  IMAD.WIDE.U32 R16, R23, 0x4, R12 ;  /* 0x0000000417107825 */ /* 0x000fe400078e000c */
[----:B------:R-:W4:Y:S04]  /*0790*/  LDG.E R19, desc[UR6][R18.64] ;  /* 0x0000000612137981 */ /* 0x000f28000c1e1900 */
[----:B------:R-:W5:Y:S04]  /*07a0*/  LDG.E R28, desc[UR6][R16.64+0x4] ;  /* 0x00000406101c7981 */ /* 0x000f68000c1e1900 */
[----:B------:R-:W5:Y:S04]  /*07b0*/  LDG.E R22, desc[UR6][R16.64+0x404] ;  /* 0x0004040610167981 */ /* 0x000f68000c1e1900 */
[----:B------:R-:W5:Y:S04]  /*07c0*/  LDG.E R18, desc[UR6][R16.64] ;  /* 0x0000000610127981 */ /* 0x000f68000c1e1900 */
[----:B------:R-:W5:Y:S04]  /*07d0*/  LDG.E R8, desc[UR6][R16.64+0x408] ;  /* 0x0004080610087981 */ /* 0x000f68000c1e1900 */
[----:B------:R-:W5:Y:S01]  /*07e0*/  LDG.E R27, desc[UR6][R16.64+0x40c] ;  /* 0x00040c06101b7981 */ /* 0x000f62000c1e1900 */
[----:B--2---:R-:W-:-:S05]  /*07f0*/  LEA R26, R25, R26, 0x1 ;  /* 0x0000001a191a7211 */ /* 0x004fca00078e08ff */
[----:B---3--:R-:W-:-:S05]  /*0800*/  IMAD.IADD R26, R26, 0x1, R20 ;  /* 0x000000011a1a7824 */ /* 0x008fca00078e0214 */
[----:B----4-:R-:W-:-:S05]  /*0810*/  LEA R25, R19, R26, 0x1 ;  /* 0x0000001a13197211 */ /* 0x010fca00078e08ff */
[----:B-----5:R-:W-:-:S05]  /*0820*/  IMAD R25, R18, 0x4, R25 ;  /* 0x0000000412197824 */ /* 0x020fca00078e0219 */
[----:B------:R-:W-:-:S05]  /*0830*/  LEA R25, R28, R25, 0x1 ;  /* 0x000000191c197211 */ /* 0x000fca00078e08ff */
[----:B------:R-:W-:-:S05]  /*0840*/  IMAD.IADD R25, R25, 0x1, R22 ;  /* 0x0000000119197824 */ /* 0x000fca00078e0216 */
[----:B------:R-:W-:-:S05]  /*0850*/  LEA R8, R8, R25, 0x1 ;  /* 0x0000001908087211 */ /* 0x000fca00078e08ff */
[----:B------:R-:W-:-:S07]  /*0860*/  IMAD.IADD R27, R8, 0x1, R27 ;  /* 0x00000001081b7824 */ /* 0x000fce00078e021b */
.L_x_7:
[----:B------:R-:W-:Y:S05]  /*0870*/  BSYNC.RECONVERGENT B1 ;  /* 0x0000000000017941 */ /* 0x000fea0003800200 */
.L_x_6:
[C---:B------:R-:W-:Y:S01]  /*0880*/  ISETP.NE.AND P4, PT, R7.reuse, 0x100, PT ;  /* 0x000001000700780c */ /* 0x040fe20003f85270 */
[----:B------:R0:W-:Y:S01]  /*0890*/  STG.E desc[UR6][R14.64], R27 ;  /* 0x0000001b0e007986 */ /* 0x0001e2000c101906 */
[----:B------:R-:W-:Y:S01]  /*08a0*/  IADD3 R8, PT, PT, R7, 0x1, RZ ;  /* 0x0000000107087810 */ /* 0x000fe20007ffe0ff */
[----:B------:R-:W-:Y:S01]  /*08b0*/  BSSY.RECONVERGENT B1, `(.L_x_8) ;  /* 0x000001f000017945 */ /* 0x000fe20003800200 */
[----:B------:R-:W-:Y:S02]  /*08c0*/  IMAD.MOV.U32 R17, RZ, RZ, 0x1869f ;  /* 0x0001869fff117424 */ /* 0x000fe400078e00ff */
[----:B------:R-:W-:-:S04]  /*08d0*/  ISETP.GT.AND P4, PT, R8, RZ, P4 ;  /* 0x000000ff0800720c */ /* 0x000fc80002784270 */
[----:B------:R-:W-:-:S13]  /*08e0*/  PLOP3.LUT P4, PT, P4, P1, PT, 0x80, 0x8 ;  /* 0x000000000008781c */ /* 0x000fda0002783070 */
[----:B0-----:R-:W-:Y:S05]  /*08f0*/  @!P4 BRA `(.L_x_9) ;  /* 0x000000000068c947 */ /* 0x001fea0003800000 */
        /* <DEDUP_REMOVED lines=8> */
[C---:B------:R-:W-:Y:S02]  /*0980*/  IMAD.WIDE.U32 R24, R29.reuse, 0x4, R12 ;  /* 0x000000041d187825 */ /* 0x040fe400078e000c */
[----:B------:R-:W3:Y:S02]  /*0990*/  LDG.E R20, desc[UR6][R20.64] ;  /* 0x0000000614147981 */ /* 0x000ee4000c1e1900 */
[----:B------:R-:W-:-:S02]  /*09a0*/  VIADD R27, R29, 0x1 ;  /* 0x000000011d1b7836 */ /* 0x000fc40000000000 */
[----:B------:R-:W4:Y:S02]  /*09b0*/  LDG.E R24, desc[UR6][R24.64] ;  /* 0x0000000618187981 */ /* 0x000f24000c1e1900 */
[----:B------:R-:W-:-:S05]  /*09c0*/  IMAD.WIDE.U32 R26, R27, 0x4, R12 ;  /* 0x000000041b1a7825 */ /* 0x000fca00078e000c */
        /* <DEDUP_REMOVED lines=13> */
.L_x_9:
[----:B------:R-:W-:Y:S05]  /*0aa0*/  BSYNC.RECONVERGENT B1 ;  /* 0x0000000000017941 */ /* 0x000fea0003800200 */
.L_x_8:
[C---:B------:R-:W-:Y:S01]  /*0ab0*/  LEA R14, P4, R0.reuse, R14, 0x2 ;  /* 0x0000000e000e7211 */ /* 0x040fe200078810ff */
[C---:B------:R-:W-:Y:S01]  /*0ac0*/  IMAD R9, R0.reuse, 0x2, R9 ;  /* 0x0000000200097824 */ /* 0x040fe200078e0209 */
[C---:B------:R-:W-:Y:S01]  /*0ad0*/  LEA R29, R0.reuse, R29, 0x1 ;  /* 0x0000001d001d7211 */ /* 0x040fe200078e08ff */
[C---:B------:R-:W-:Y:S01]  /*0ae0*/  IMAD R7, R0.reuse, 0x2, R7 ;  /* 0x0000000200077824 */ /* 0x040fe200078e0207 */
[----:B------:R-:W-:Y:S02]  /*0af0*/  IADD3.X R15, PT, PT, RZ, R15, RZ, P4, !PT ;  /* 0x0000000fff0f7210 */ /* 0x000fe400027fe4ff */
[----:B------:R-:W-:Y:S02]  /*0b00*/  IADD3 R8, PT, PT, R9, 0x1, RZ ;  /* 0x0000000109087810 */ /* 0x000fe40007ffe0ff */
[----:B------:R-:W-:Y:S01]  /*0b10*/  LEA R23, R0, R23, 0x1 ;  /* 0x0000001700177211 */ /* 0x000fe200078e08ff */
[----:B------:R2:W-:Y:S01]  /*0b20*/  STG.E desc[UR6][R14.64], R17 ;  /* 0x000000110e007986 */ /* 0x0005e2000c101906 */
[----:B------:R-:W-:-:S13]  /*0b30*/  ISETP.GE.AND P4, PT, R8, 0x102, PT ;  /* 0x000001020800780c */ /* 0x000fda0003f86270 */
[----:B--2---:R-:W-:Y:S05]  /*0b40*/  @!P4 BRA `(.L_x_10) ;  /* 0xfffffff800c0c947 */ /* 0x004fea000383ffff */
.L_x_1:
[----:B------:R-:W-:Y:S05]  /*0b50*/  BSYNC.RECONVERGENT B0 ;  /* 0x0000000000007941 */ /* 0x000fea0003800200 */
.L_x_0:
[----:B------:R-:W-:-:S04]  /*0b60*/  IADD3 R4, PT, PT, R5, R4, RZ ;  /* 0x0000000405047210 */ /* 0x000fc80007ffe0ff */
[----:B------:R-:W-:-:S13]  /*0b70*/  ISETP.GE.AND P1, PT, R4, 0x102, PT ;  /* 0x000001020400780c */ /* 0x000fda0003f26270 */
[----:B------:R-:W-:Y:S05]  /*0b80*/  @!P1 BRA `(.L_x_11) ;  /* 0xfffffff400d89947 */ /* 0x000fea000383ffff */
[----:B------:R-:W-:Y:S05]  /*0b90*/  EXIT ;  /* 0x000000000000794d */ /* 0x000fea0003800000 */
.L_x_12:
[----:B------:R-:W-:-:S00]  /*0ba0*/  BRA `(.L_x_12) ;  /* 0xfffffffc00fc7947 */ /* 0x000fc0000383ffff */
[----:B------:R-:W-:-:S00]  /*0bb0*/  NOP ;  /* 0x0000000000007918 */ /* 0x000fc00000000000 */
        /* <DEDUP_REMOVED lines=12> */
.L_x_13:


//--------------------- .nv.shared.reserved.0     --------------------------
	.section	.nv.shared.reserved.0,"aw",@nobits
	.weak		__nv_reservedSMEM_offset_0_alias
	.size		__nv_reservedSMEM_offset_0_alias, 0, 64
	.other		__nv_reservedSMEM_offset_0_alias,@"STO_CUDA_RESERVED_SHARED STV_DEFAULT"
__nv_reservedSMEM_offset_0_alias:
	.zero		0
	.zero		64


//--------------------- .nv.constant0._Z11convolutionPiS_ --------------------------
	.section	.nv.constant0._Z11convolutionPiS_,"a",@progbits
	.sectionflags	@""
	.align	4
.nv.constant0._Z11convolutionPiS_:
	.zero		912


//--------------------- SYMBOLS --------------------------

	.type		.nv.reservedSmem.offset0,@object
	.size		.nv.reservedSmem.offset0,0x4
